	.headerflags	@"EF_CUDA_TEXMODE_UNIFIED EF_CUDA_64BIT_ADDRESS EF_CUDA_ACCELERATORS EF_CUDA_SM90 EF_CUDA_VIRTUAL_SM(EF_CUDA_SM90)"
	.elftype	@"ET_EXEC"


//--------------------- .nv.info                  --------------------------
	.section	.nv.info,"",@"SHT_CUDA_INFO"
	.align	4


	//----- nvinfo : EIATTR_REGCOUNT
	.align		4
        /*0000*/ 	.byte	0x04, 0x2f
        /*0002*/ 	.short	(.L_2 - .L_1)
	.align		4
.L_1:
        /*0004*/ 	.word	index@(triton_poi_fused_add_mul_pow_tanh_0)
        /*0008*/ 	.word	0x0000000e


	//----- nvinfo : EIATTR_MIN_STACK_SIZE
	.align		4
.L_2:
        /*000c*/ 	.byte	0x04, 0x12
        /*000e*/ 	.short	(.L_4 - .L_3)
	.align		4
.L_3:
        /*0010*/ 	.word	index@(triton_poi_fused_add_mul_pow_tanh_0)
        /*0014*/ 	.word	0x00000000


	//----- nvinfo : EIATTR_FRAME_SIZE
	.align		4
.L_4:
        /*0018*/ 	.byte	0x04, 0x11
        /*001a*/ 	.short	(.L_6 - .L_5)
	.align		4
.L_5:
        /*001c*/ 	.word	index@(triton_poi_fused_add_mul_pow_tanh_0)
        /*0020*/ 	.word	0x00000000


	//----- nvinfo : EIATTR_MIN_STACK_SIZE
	.align		4
.L_6:
        /*0024*/ 	.byte	0x04, 0x12
        /*0026*/ 	.short	(.L_8 - .L_7)
	.align		4
.L_7:
        /*0028*/ 	.word	index@(triton_poi_fused_add_mul_pow_tanh_0)
        /*002c*/ 	.word	0x00000000
.L_8:


//--------------------- .nv.info.triton_poi_fused_add_mul_pow_tanh_0 --------------------------
	.section	.nv.info.triton_poi_fused_add_mul_pow_tanh_0,"",@"SHT_CUDA_INFO"
	.sectionflags	@""
	.align	4


	//----- nvinfo : EIATTR_CUDA_API_VERSION
	.align		4
        /*0000*/ 	.byte	0x04, 0x37
        /*0002*/ 	.short	(.L_10 - .L_9)
.L_9:
        /*0004*/ 	.word	0x0000007c


	//----- nvinfo : EIATTR_KPARAM_INFO
	.align		4
.L_10:
        /*0008*/ 	.byte	0x04, 0x17
        /*000a*/ 	.short	(.L_12 - .L_11)
.L_11:
        /*000c*/ 	.word	0x00000000
        /*0010*/ 	.short	0x0002
        /*0012*/ 	.short	0x0010
        /*0014*/ 	.byte	0x00, 0xf0, 0x11, 0x00


	//----- nvinfo : EIATTR_KPARAM_INFO
	.align		4
.L_12:
        /*0018*/ 	.byte	0x04, 0x17
        /*001a*/ 	.short	(.L_14 - .L_13)
.L_13:
        /*001c*/ 	.word	0x00000000
        /*0020*/ 	.short	0x0001
        /*0022*/ 	.short	0x0008
        /*0024*/ 	.byte	0x00, 0xf4, 0x21, 0x00


	//----- nvinfo : EIATTR_KPARAM_INFO
	.align		4
.L_14:
        /*0028*/ 	.byte	0x04, 0x17
        /*002a*/ 	.short	(.L_16 - .L_15)
.L_15:
        /*002c*/ 	.word	0x00000000
        /*0030*/ 	.short	0x0000
        /*0032*/ 	.short	0x0000
        /*0034*/ 	.byte	0x00, 0xf4, 0x21, 0x00


	//----- nvinfo : EIATTR_SPARSE_MMA_MASK
	.align		4
.L_16:
        /*0038*/ 	.byte	0x03, 0x50
        /*003a*/ 	.short	0x0000


	//----- nvinfo : EIATTR_MAXREG_COUNT
	.align		4
        /*003c*/ 	.byte	0x03, 0x1b
        /*003e*/ 	.short	0x00ff


	//----- nvinfo : EIATTR_EXIT_INSTR_OFFSETS
	.align		4
        /*0040*/ 	.byte	0x04, 0x1c
        /*0042*/ 	.short	(.L_18 - .L_17)


	//   ....[0]....
.L_17:
        /*0044*/ 	.word	0x000004d0


	//   ....[1]....
        /*0048*/ 	.word	0x000004f0


	//----- nvinfo : EIATTR_REQNTID
	.align		4
.L_18:
        /*004c*/ 	.byte	0x04, 0x10
        /*004e*/ 	.short	(.L_20 - .L_19)
.L_19:
        /*0050*/ 	.word	0x00000080
        /*0054*/ 	.word	0x00000001
        /*0058*/ 	.word	0x00000001


	//----- nvinfo : EIATTR_CRS_STACK_SIZE
	.align		4
.L_20:
        /*005c*/ 	.byte	0x04, 0x1e
        /*005e*/ 	.short	(.L_22 - .L_21)
.L_21:
        /*0060*/ 	.word	0x00000000


	//----- nvinfo : EIATTR_CBANK_PARAM_SIZE
	.align		4
.L_22:
        /*0064*/ 	.byte	0x03, 0x19
        /*0066*/ 	.short	0x0014


	//----- nvinfo : EIATTR_PARAM_CBANK
	.align		4
        /*0068*/ 	.byte	0x04, 0x0a
        /*006a*/ 	.short	(.L_24 - .L_23)
	.align		4
.L_23:
        /*006c*/ 	.word	index@(.nv.constant0.triton_poi_fused_add_mul_pow_tanh_0)
        /*0070*/ 	.short	0x0210
        /*0072*/ 	.short	0x0014


	//----- nvinfo : EIATTR_SW_WAR
	.align		4
.L_24:
        /*0074*/ 	.byte	0x04, 0x36
        /*0076*/ 	.short	(.L_26 - .L_25)
.L_25:
        /*0078*/ 	.word	0x00000008
.L_26:


//--------------------- .nv.callgraph             --------------------------
	.section	.nv.callgraph,"",@"SHT_CUDA_CALLGRAPH"
	.align	4
	.sectionentsize	8
	.align		4
        /*0000*/ 	.word	0x00000000
	.align		4
        /*0004*/ 	.word	0xffffffff
	.align		4
        /*0008*/ 	.word	0x00000000
	.align		4
        /*000c*/ 	.word	0xfffffffe
	.align		4
        /*0010*/ 	.word	0x00000000
	.align		4
        /*0014*/ 	.word	0xfffffffd
	.align		4
        /*0018*/ 	.word	0x00000000
	.align		4
        /*001c*/ 	.word	0xfffffffc


//--------------------- .nv.constant4             --------------------------
	.section	.nv.constant4,"a",@progbits
	.align	8
	.align		8
.nv.constant4:
        /*0000*/ 	.dword	_$_str


//--------------------- .text.triton_poi_fused_add_mul_pow_tanh_0 --------------------------
	.section	.text.triton_poi_fused_add_mul_pow_tanh_0,"ax",@progbits
	.align	128
        .global         triton_poi_fused_add_mul_pow_tanh_0
        .type           triton_poi_fused_add_mul_pow_tanh_0,@function
        .size           triton_poi_fused_add_mul_pow_tanh_0,(.L_x_9 - triton_poi_fused_add_mul_pow_tanh_0)
        .other          triton_poi_fused_add_mul_pow_tanh_0,@"STO_CUDA_ENTRY STV_DEFAULT"
triton_poi_fused_add_mul_pow_tanh_0:
.text.triton_poi_fused_add_mul_pow_tanh_0:
[----:B------:R-:W0:Y:S02]  /*0000*/  LDC R1, c[0x0][0x28] ;  /* 0x00000a00ff017b82 */ /* 0x000e240000000800 */
[----:B------:R-:W1:Y:S01]  /*0010*/  S2R R0, SR_TID.X ;  /* 0x0000000000007919 */ /* 0x000e620000002100 */
[----:B------:R-:W-:Y:S01]  /*0020*/  ULDC.64 UR4, c[0x0][0x208] ;  /* 0x0000820000047ab9 */ /* 0x000fe20000000a00 */
[----:B------:R-:W-:Y:S01]  /*0030*/  BSSY B0, `(.L_x_0) ;  /* 0x000000b000007945 */ /* 0x000fe20003800000 */
[----:B------:R-:W2:Y:S01]  /*0040*/  S2R R3, SR_CTAID.X ;  /* 0x0000000000037919 */ /* 0x000ea20000002500 */
[----:B-1----:R-:W-:-:S04]  /*0050*/  SHF.L.U32 R0, R0, 0x1, RZ ;  /* 0x0000000100007819 */ /* 0x002fc800000006ff */
[----:B------:R-:W-:-:S04]  /*0060*/  LOP3.LUT R0, R0, 0xfe, RZ, 0xc0, !PT ;  /* 0x000000fe00007812 */ /* 0x000fc800078ec0ff */
[----:B--2---:R-:W-:Y:S02]  /*0070*/  LEA R4, R3, R0, 0x8 ;  /* 0x0000000003047211 */ /* 0x004fe400078e40ff */
[----:B------:R-:W-:Y:S02]  /*0080*/  CS2R R2, SRZ ;  /* 0x0000000000027805 */ /* 0x000fe4000001ff00 */
[----:B------:R-:W-:-:S13]  /*0090*/  ISETP.GE.AND P0, PT, R4, 0x100, PT ;  /* 0x000001000400780c */ /* 0x000fda0003f06270 */
[----:B------:R-:W-:Y:S05]  /*00a0*/  @P0 BRA `(.L_x_1) ;  /* 0x00000000000c0947 */ /* 0x000fea0003800000 */
[----:B------:R-:W1:Y:S02]  /*00b0*/  LDC.64 R2, c[0x0][0x210] ;  /* 0x00008400ff027b82 */ /* 0x000e640000000a00 */
[----:B-1----:R-:W-:-:S06]  /*00c0*/  IMAD.WIDE R2, R4, 0x4, R2 ;  /* 0x0000000404027825 */ /* 0x002fcc00078e0202 */
[----:B------:R-:W5:Y:S02]  /*00d0*/  LDG.E.64 R2, desc[UR4][R2.64] ;  /* 0x0000000402027981 */ /* 0x000f64000c1e1b00 */
.L_x_1:
[----:B------:R-:W-:Y:S05]  /*00e0*/  BSYNC B0 ;  /* 0x0000000000007941 */ /* 0x000fea0003800000 */
.L_x_0:
[-C--:B-----5:R-:W-:Y:S01]  /*00f0*/  FMUL R5, R2, R2.reuse ;  /* 0x0000000202057220 */ /* 0x0a0fe20000400000 */
[-C--:B------:R-:W-:Y:S01]  /*0100*/  FMUL R0, R3, R3.reuse ;  /* 0x0000000303007220 */ /* 0x080fe20000400000 */
[----:B------:R-:W-:Y:S02]  /*0110*/  BSSY B0, `(.L_x_2) ;  /* 0x000001b000007945 */ /* 0x000fe40003800000 */
[----:B------:R-:W-:Y:S01]  /*0120*/  FMUL R5, R5, R2 ;  /* 0x0000000205057220 */ /* 0x000fe20000400000 */
[----:B------:R-:W-:-:S03]  /*0130*/  FMUL R0, R0, R3 ;  /* 0x0000000300007220 */ /* 0x000fc60000400000 */
[----:B------:R-:W-:Y:S01]  /*0140*/  FFMA R5, R5, 0.044714998453855514526, R2 ;  /* 0x3d37271305057823 */ /* 0x000fe20000000002 */
[----:B------:R-:W-:-:S03]  /*0150*/  FFMA R0, R0, 0.044714998453855514526, R3 ;  /* 0x3d37271300007823 */ /* 0x000fc60000000003 */
[----:B------:R-:W-:Y:S01]  /*0160*/  FMUL R9, R5, 0.79788458347320556641 ;  /* 0x3f4c422a05097820 */ /* 0x000fe20000400000 */
[----:B------:R-:W-:-:S03]  /*0170*/  FMUL R5, R0, 0.79788458347320556641 ;  /* 0x3f4c422a00057820 */ /* 0x000fc60000400000 */
[----:B------:R-:W-:-:S05]  /*0180*/  FADD.FTZ R8, |R9|, -RZ ;  /* 0x800000ff09087221 */ /* 0x000fca0000010200 */
[----:B------:R-:W-:-:S13]  /*0190*/  FSETP.GE.AND P1, PT, R8, 0.60000002384185791016, PT ;  /* 0x3f19999a0800780b */ /* 0x000fda0003f26000 */
[----:B------:R-:W-:Y:S05]  /*01a0*/  @!P1 BRA `(.L_x_3) ;  /* 0x0000000000289947 */ /* 0x000fea0003800000 */
[C---:B------:R-:W-:Y:S01]  /*01b0*/  FMUL R0, R8.reuse, 2.8853900432586669922 ;  /* 0x4038aa3b08007820 */ /* 0x040fe20000400000 */
[----:B------:R-:W-:Y:S01]  /*01c0*/  HFMA2.MMA R6, -RZ, RZ, 1.875, 0 ;  /* 0x3f800000ff067435 */ /* 0x000fe200000001ff */
[----:B------:R-:W-:-:S04]  /*01d0*/  FSETP.GE.AND P1, PT, R8, 9.010913848876953125, PT ;  /* 0x41102cb40800780b */ /* 0x000fc80003f26000 */
[----:B------:R-:W1:Y:S02]  /*01e0*/  MUFU.EX2 R0, R0 ;  /* 0x0000000000007308 */ /* 0x000e640000000800 */
[----:B-1----:R-:W-:-:S06]  /*01f0*/  FADD R7, R0, 1 ;  /* 0x3f80000000077421 */ /* 0x002fcc0000000000 */
[----:B------:R-:W1:Y:S02]  /*0200*/  MUFU.RCP R7, R7 ;  /* 0x0000000700077308 */ /* 0x000e640000001000 */
[----:B-1----:R-:W-:-:S05]  /*0210*/  FFMA.FTZ R6, R7, -2, R6 ;  /* 0xc000000007067823 */ /* 0x002fca0000010006 */
[----:B------:R-:W-:-:S04]  /*0220*/  FSEL R6, R6, 1, !P1 ;  /* 0x3f80000006067808 */ /* 0x000fc80004800000 */
[----:B------:R-:W-:Y:S01]  /*0230*/  LOP3.LUT R6, R6, 0x80000000, R9, 0xf8, !PT ;  /* 0x8000000006067812 */ /* 0x000fe200078ef809 */
[----:B------:R-:W-:Y:S06]  /*0240*/  BRA `(.L_x_4) ;  /* 0x00000000001c7947 */ /* 0x000fec0003800000 */
.L_x_3:
[----:B------:R-:W-:Y:S01]  /*0250*/  MOV R0, 0x3c80f082 ;  /* 0x3c80f08200007802 */ /* 0x000fe20000000f00 */
[----:B------:R-:W-:-:S04]  /*0260*/  FMUL R7, R9, R9 ;  /* 0x0000000909077220 */ /* 0x000fc80000400000 */
[----:B------:R-:W-:-:S04]  /*0270*/  FFMA.FTZ R0, R7, R0, -0.052303962409496307373 ;  /* 0xbd563cae07007423 */ /* 0x000fc80000010000 */
[----:B------:R-:W-:-:S04]  /*0280*/  FFMA.FTZ R0, R7, R0, 0.1331529766321182251 ;  /* 0x3e08594107007423 */ /* 0x000fc80000010000 */
[----:B------:R-:W-:-:S04]  /*0290*/  FFMA.FTZ R0, R7, R0, -0.33332768082618713379 ;  /* 0xbeaaa9ed07007423 */ /* 0x000fc80000010000 */
[----:B------:R-:W-:-:S04]  /*02a0*/  FFMA.FTZ R0, R7, R0, RZ ;  /* 0x0000000007007223 */ /* 0x000fc800000100ff */
[----:B------:R-:W-:-:S07]  /*02b0*/  FFMA.FTZ R6, R9, R0, R9 ;  /* 0x0000000009067223 */ /* 0x000fce0000010009 */
.L_x_4:
[----:B------:R-:W-:Y:S05]  /*02c0*/  BSYNC B0 ;  /* 0x0000000000007941 */ /* 0x000fea0003800000 */
.L_x_2:
[----:B------:R-:W-:Y:S01]  /*02d0*/  FADD.FTZ R10, |R5|, -RZ ;  /* 0x800000ff050a7221 */ /* 0x000fe20000010200 */
[----:B------:R-:W-:Y:S01]  /*02e0*/  BSSY B0, `(.L_x_5) ;  /* 0x0000015000007945 */ /* 0x000fe20003800000 */
[----:B------:R-:W-:-:S03]  /*02f0*/  SHF.R.S32.HI R9, RZ, 0x1f, R4 ;  /* 0x0000001fff097819 */ /* 0x000fc60000011404 */
        /* <DEDUP_REMOVED lines=12> */
.L_x_6:
[----:B------:R-:W-:Y:S01]  /*03c0*/  MOV R0, 0x3c80f082 ;  /* 0x3c80f08200007802 */ /* 0x000fe20000000f00 */
[----:B------:R-:W-:-:S04]  /*03d0*/  FMUL R7, R5, R5 ;  /* 0x0000000505077220 */ /* 0x000fc80000400000 */
[----:B------:R-:W-:-:S04]  /*03e0*/  FFMA.FTZ R0, R7, R0, -0.052303962409496307373 ;  /* 0xbd563cae07007423 */ /* 0x000fc80000010000 */
[----:B------:R-:W-:-:S04]  /*03f0*/  FFMA.FTZ R0, R7, R0, 0.1331529766321182251 ;  /* 0x3e08594107007423 */ /* 0x000fc80000010000 */
[----:B------:R-:W-:-:S04]  /*0400*/  FFMA.FTZ R0, R7, R0, -0.33332768082618713379 ;  /* 0xbeaaa9ed07007423 */ /* 0x000fc80000010000 */
[----:B------:R-:W-:-:S04]  /*0410*/  FFMA.FTZ R0, R7, R0, RZ ;  /* 0x0000000007007223 */ /* 0x000fc800000100ff */
[----:B------:R-:W-:-:S07]  /*0420*/  FFMA.FTZ R5, R5, R0, R5 ;  /* 0x0000000005057223 */ /* 0x000fce0000010005 */
.L_x_7:
[----:B------:R-:W-:Y:S05]  /*0430*/  BSYNC B0 ;  /* 0x0000000000007941 */ /* 0x000fea0003800000 */
.L_x_5:
[----:B------:R-:W-:Y:S01]  /*0440*/  FADD R7, R6, 1 ;  /* 0x3f80000006077421 */ /* 0x000fe20000000000 */
[----:B------:R-:W-:Y:S01]  /*0450*/  ULDC.64 UR6, c[0x0][0x218] ;  /* 0x0000860000067ab9 */ /* 0x000fe20000000a00 */
[----:B------:R-:W-:Y:S01]  /*0460*/  FMUL R3, R3, 0.5 ;  /* 0x3f00000003037820 */ /* 0x000fe20000400000 */
[----:B------:R-:W-:Y:S01]  /*0470*/  FMUL R0, R2, 0.5 ;  /* 0x3f00000002007820 */ /* 0x000fe20000400000 */
[----:B------:R-:W-:Y:S01]  /*0480*/  FADD R6, R5, 1 ;  /* 0x3f80000005067421 */ /* 0x000fe20000000000 */
[----:B------:R-:W-:Y:S02]  /*0490*/  LEA R2, P1, R4, UR6, 0x2 ;  /* 0x0000000604027c11 */ /* 0x000fe4000f8210ff */
[----:B------:R-:W-:Y:S01]  /*04a0*/  FMUL R10, R0, R7 ;  /* 0x00000007000a7220 */ /* 0x000fe20000400000 */
[----:B------:R-:W-:Y:S01]  /*04b0*/  FMUL R11, R3, R6 ;  /* 0x00000006030b7220 */ /* 0x000fe20000400000 */
[----:B------:R-:W-:Y:S01]  /*04c0*/  LEA.HI.X R3, R4, UR7, R9, 0x2, P1 ;  /* 0x0000000704037c11 */ /* 0x000fe200088f1409 */
[----:B------:R-:W-:Y:S08]  /*04d0*/  @P0 EXIT ;  /* 0x000000000000094d */ /* 0x000ff00003800000 */
[----:B------:R-:W-:Y:S01]  /*04e0*/  STG.E.64 desc[UR4][R2.64], R10 ;  /* 0x0000000a02007986 */ /* 0x000fe2000c101b04 */
[----:B------:R-:W-:Y:S05]  /*04f0*/  EXIT ;  /* 0x000000000000794d */ /* 0x000fea0003800000 */
.L_x_8:
[----:B------:R-:W-:-:S00]  /*0500*/  BRA `(.L_x_8) ;  /* 0xfffffffc00fc7947 */ /* 0x000fc0000383ffff */
[----:B------:R-:W-:-:S00]  /*0510*/  NOP ;  /* 0x0000000000007918 */ /* 0x000fc00000000000 */
        /* <DEDUP_REMOVED lines=14> */
.L_x_9:


//--------------------- .nv.global.init           --------------------------
	.section	.nv.global.init,"aw",@progbits
.nv.global.init:
	.type		_$_str,@object
	.size		_$_str,(.L_0 - _$_str)
_$_str:
        /*0000*/ 	.byte	0x5f, 0x5f, 0x43, 0x55, 0x44, 0x41, 0x5f, 0x46, 0x54, 0x5a, 0x00
.L_0:


//--------------------- .nv.constant0.triton_poi_fused_add_mul_pow_tanh_0 --------------------------
	.section	.nv.constant0.triton_poi_fused_add_mul_pow_tanh_0,"a",@progbits
	.sectionflags	@""
	.align	4
.nv.constant0.triton_poi_fused_add_mul_pow_tanh_0:
	.zero		548
